//
// Generated by NVIDIA NVVM Compiler
//
// Compiler Build ID: CL-36424714
// Cuda compilation tools, release 13.0, V13.0.88
// Based on NVVM 20.0.0
//

.version 9.0
.target sm_100
.address_size 64

	// .globl	_Z11relu_kernelPfi

.visible .entry _Z11relu_kernelPfi(
	.param .u64 .ptr .align 1 _Z11relu_kernelPfi_param_0,
	.param .u32 _Z11relu_kernelPfi_param_1
)
{


	ret;

}


// ===== COMPILED SASS (sm_100) =====

	.target	sm_100

	.elftype	@"ET_EXEC"


//--------------------- .note.nv.tkinfo           --------------------------
	.section	.note.nv.tkinfo,"",@"SHT_NOTE"
	.sectionflags	@"SHF_NOTE_NV_TKINFO"
	.tkinfo
        /*0018*/ 	.word	0x00000002
        /*0030*/ 	.string	""
        /*0030*/ 	.string	"ptxas"
        /*0030*/ 	.string	"Cuda compilation tools, release 13.0, V13.0.88"
        /*0030*/ 	.string	"Build cuda_13.0.r13.0/compiler.36424714_0"
        /*0030*/ 	.string	"-arch sm_100 -m 64 "



//--------------------- .note.nv.cuinfo           --------------------------
	.section	.note.nv.cuinfo,"",@"SHT_NOTE"
	.sectionflags	@"SHF_NOTE_NV_CUINFO"
        /*0018*/ 	.short	0x0002
        /*001a*/ 	.short	0x0064
        /*001c*/ 	.short	0x0082
	.zero		2


//--------------------- .nv.info                  --------------------------
	.section	.nv.info,"",@"SHT_CUDA_INFO"
	.align	4


	//----- nvinfo : EIATTR_REGCOUNT
	.align		4
        /*0000*/ 	.byte	0x04, 0x2f
        /*0002*/ 	.short	(.L_1 - .L_0)
	.align		4
.L_0:
        /*0004*/ 	.word	index@(_Z11relu_kernelPfi)
        /*0008*/ 	.word	0x00000004


	//----- nvinfo : EIATTR_FRAME_SIZE
	.align		4
.L_1:
        /*000c*/ 	.byte	0x04, 0x11
        /*000e*/ 	.short	(.L_3 - .L_2)
	.align		4
.L_2:
        /*0010*/ 	.word	index@(_Z11relu_kernelPfi)
        /*0014*/ 	.word	0x00000000


	//----- nvinfo : EIATTR_MIN_STACK_SIZE
	.align		4
.L_3:
        /*0018*/ 	.byte	0x04, 0x12
        /*001a*/ 	.short	(.L_5 - .L_4)
	.align		4
.L_4:
        /*001c*/ 	.word	index@(_Z11relu_kernelPfi)
        /*0020*/ 	.word	0x00000000
.L_5:


//--------------------- .nv.compat                --------------------------
	.section	.nv.compat,"",@"SHT_CUDA_COMPAT_INFO"
	.align	4
        /*0000*/ 	.byte	0x02, 0x09, 0x00, 0x00, 0x02, 0x02, 0x01, 0x00, 0x02, 0x05, 0x05, 0x00, 0x03, 0x07, 0x01, 0x01
        /*0010*/ 	.byte	0x02, 0x03, 0x00, 0x00, 0x02, 0x06, 0x01, 0x00, 0x04, 0x0b, 0x08, 0x00, 0x09, 0x00, 0x00, 0x00
        /*0020*/ 	.byte	0x00, 0x00, 0x00, 0x00


//--------------------- .nv.info._Z11relu_kernelPfi --------------------------
	.section	.nv.info._Z11relu_kernelPfi,"",@"SHT_CUDA_INFO"
	.sectionflags	@""
	.align	4


	//----- nvinfo : EIATTR_CUDA_API_VERSION
	.align		4
        /*0000*/ 	.byte	0x04, 0x37
        /*0002*/ 	.short	(.L_7 - .L_6)
.L_6:
        /*0004*/ 	.word	0x00000082


	//----- nvinfo : EIATTR_KPARAM_INFO
	.align		4
.L_7:
        /*0008*/ 	.byte	0x04, 0x17
        /*000a*/ 	.short	(.L_9 - .L_8)
.L_8:
        /*000c*/ 	.word	0x00000000
        /*0010*/ 	.short	0x0001
        /*0012*/ 	.short	0x0008
        /*0014*/ 	.byte	0x00, 0xf0, 0x11, 0x00


	//----- nvinfo : EIATTR_KPARAM_INFO
	.align		4
.L_9:
        /*0018*/ 	.byte	0x04, 0x17
        /*001a*/ 	.short	(.L_11 - .L_10)
.L_10:
        /*001c*/ 	.word	0x00000000
        /*0020*/ 	.short	0x0000
        /*0022*/ 	.short	0x0000
        /*0024*/ 	.byte	0x00, 0xf5, 0x21, 0x00


	//----- nvinfo : EIATTR_SPARSE_MMA_MASK
	.align		4
.L_11:
        /*0028*/ 	.byte	0x03, 0x50
        /*002a*/ 	.short	0x0000


	//----- nvinfo : EIATTR_MAXREG_COUNT
	.align		4
        /*002c*/ 	.byte	0x03, 0x1b
        /*002e*/ 	.short	0x00ff


	//----- nvinfo : EIATTR_MERCURY_ISA_VERSION
	.align		4
        /*0030*/ 	.byte	0x03, 0x5f
        /*0032*/ 	.short	0x0101


	//----- nvinfo : EIATTR_VRC_CTA_INIT_COUNT
	.align		4
        /*0034*/ 	.byte	0x02, 0x4a
	.zero		1
	.zero		1


	//----- nvinfo : EIATTR_EXIT_INSTR_OFFSETS
	.align		4
        /*0038*/ 	.byte	0x04, 0x1c
        /*003a*/ 	.short	(.L_13 - .L_12)


	//   ....[0]....
.L_12:
        /*003c*/ 	.word	0x00000010


	//----- nvinfo : EIATTR_CBANK_PARAM_SIZE
	.align		4
.L_13:
        /*0040*/ 	.byte	0x03, 0x19
        /*0042*/ 	.short	0x000c


	//----- nvinfo : EIATTR_PARAM_CBANK
	.align		4
        /*0044*/ 	.byte	0x04, 0x0a
        /*0046*/ 	.short	(.L_15 - .L_14)
	.align		4
.L_14:
        /*0048*/ 	.word	index@(.nv.constant0._Z11relu_kernelPfi)
        /*004c*/ 	.short	0x0380
        /*004e*/ 	.short	0x000c


	//----- nvinfo : EIATTR_SW_WAR
	.align		4
.L_15:
        /*0050*/ 	.byte	0x04, 0x36
        /*0052*/ 	.short	(.L_17 - .L_16)
.L_16:
        /*0054*/ 	.word	0x00000008
.L_17:


//--------------------- .nv.callgraph             --------------------------
	.section	.nv.callgraph,"",@"SHT_CUDA_CALLGRAPH"
	.align	4
	.sectionentsize	8
	.align		4
        /*0000*/ 	.word	0x00000000
	.align		4
        /*0004*/ 	.word	0xffffffff
	.align		4
        /*0008*/ 	.word	0x00000000
	.align		4
        /*000c*/ 	.word	0xfffffffe
	.align		4
        /*0010*/ 	.word	0x00000000
	.align		4
        /*0014*/ 	.word	0xfffffffd
	.align		4
        /*0018*/ 	.word	0x00000000
	.align		4
        /*001c*/ 	.word	0xfffffffc


//--------------------- .text._Z11relu_kernelPfi  --------------------------
	.section	.text._Z11relu_kernelPfi,"ax",@progbits
	.align	128
        .global         _Z11relu_kernelPfi
        .type           _Z11relu_kernelPfi,@function
        .size           _Z11relu_kernelPfi,(.L_x_1 - _Z11relu_kernelPfi)
        .other          _Z11relu_kernelPfi,@"STO_CUDA_ENTRY STV_DEFAULT"
_Z11relu_kernelPfi:
.text._Z11relu_kernelPfi:
[----:B------:R-:W-:Y:S01]  /*0000*/  LDC R1, c[0x0][0x37c] ;  /* 0x0000df00ff017b82 */ /* 0x000fe20000000800 */
[----:B------:R-:W-:Y:S05]  /*0010*/  EXIT ;  /* 0x000000000000794d */ /* 0x000fea0003800000 */
.L_x_0:
[----:B------:R-:W-:-:S00]  /*0020*/  BRA `(.L_x_0) ;  /* 0xfffffffc00fc7947 */ /* 0x000fc0000383ffff */
[----:B------:R-:W-:-:S00]  /*0030*/  NOP ;  /* 0x0000000000007918 */ /* 0x000fc00000000000 */
        /* <DEDUP_REMOVED lines=12> */
.L_x_1:


//--------------------- .nv.shared.reserved.0     --------------------------
	.section	.nv.shared.reserved.0,"aw",@nobits
	.weak		__nv_reservedSMEM_offset_0_alias
	.size		__nv_reservedSMEM_offset_0_alias, 0, 64
	.other		__nv_reservedSMEM_offset_0_alias,@"STO_CUDA_RESERVED_SHARED STV_DEFAULT"
__nv_reservedSMEM_offset_0_alias:
	.zero		0
	.zero		64


//--------------------- .nv.constant0._Z11relu_kernelPfi --------------------------
	.section	.nv.constant0._Z11relu_kernelPfi,"a",@progbits
	.sectionflags	@""
	.align	4
.nv.constant0._Z11relu_kernelPfi:
	.zero		908


//--------------------- SYMBOLS --------------------------

	.type		.nv.reservedSmem.offset0,@object
	.size		.nv.reservedSmem.offset0,0x4
